//
// Generated by NVIDIA NVVM Compiler
//
// Compiler Build ID: CL-36424714
// Cuda compilation tools, release 13.0, V13.0.88
// Based on NVVM 20.0.0
//

.version 9.0
.target sm_100
.address_size 64

.global .align 1 .b8 _ZN34_INTERNAL_9fd9085c_4_k_cu_f27a55504cuda3std3__436_GLOBAL__N__9fd9085c_4_k_cu_f27a55506ignoreE[1];
.global .align 1 .b8 _ZN34_INTERNAL_9fd9085c_4_k_cu_f27a55504cuda3std3__45__cpo5beginE[1];
.global .align 1 .b8 _ZN34_INTERNAL_9fd9085c_4_k_cu_f27a55504cuda3std3__45__cpo3endE[1];
.global .align 1 .b8 _ZN34_INTERNAL_9fd9085c_4_k_cu_f27a55504cuda3std3__45__cpo6cbeginE[1];
.global .align 1 .b8 _ZN34_INTERNAL_9fd9085c_4_k_cu_f27a55504cuda3std3__45__cpo4cendE[1];
.global .align 1 .b8 _ZN34_INTERNAL_9fd9085c_4_k_cu_f27a55504cuda3std3__419piecewise_constructE[1];
.global .align 1 .b8 _ZN34_INTERNAL_9fd9085c_4_k_cu_f27a55504cuda3std3__48in_placeE[1];
.global .align 1 .b8 _ZN34_INTERNAL_9fd9085c_4_k_cu_f27a55504cuda3std6ranges3__45__cpo4swapE[1];
.global .align 1 .b8 _ZN34_INTERNAL_9fd9085c_4_k_cu_f27a55504cuda3std6ranges3__45__cpo9iter_moveE[1];
.global .align 1 .b8 _ZN34_INTERNAL_9fd9085c_4_k_cu_f27a55504cuda3std6ranges3__45__cpo7advanceE[1];

.entry _Z9rope_normPKfPfS1_S1_i(
	.param .u64 .ptr .align 1 _Z9rope_normPKfPfS1_S1_i_param_0,
	.param .u64 .ptr .align 1 _Z9rope_normPKfPfS1_S1_i_param_1,
	.param .u64 .ptr .align 1 _Z9rope_normPKfPfS1_S1_i_param_2,
	.param .u64 .ptr .align 1 _Z9rope_normPKfPfS1_S1_i_param_3,
	.param .u32 _Z9rope_normPKfPfS1_S1_i_param_4
)
{
	.reg .pred 	%p<2>;
	.reg .b32 	%r<12>;
	.reg .b32 	%f<10>;
	.reg .b64 	%rd<15>;

	ld.param.u64 	%rd1, [_Z9rope_normPKfPfS1_S1_i_param_0];
	ld.param.u64 	%rd2, [_Z9rope_normPKfPfS1_S1_i_param_1];
	ld.param.u64 	%rd3, [_Z9rope_normPKfPfS1_S1_i_param_2];
	ld.param.u64 	%rd4, [_Z9rope_normPKfPfS1_S1_i_param_3];
	ld.param.u32 	%r3, [_Z9rope_normPKfPfS1_S1_i_param_4];
	mov.u32 	%r4, %ntid.y;
	mov.u32 	%r5, %ctaid.y;
	mov.u32 	%r6, %tid.y;
	mad.lo.s32 	%r1, %r4, %r5, %r6;
	shl.b32 	%r2, %r1, 1;
	setp.ge.s32 	%p1, %r2, %r3;
	@%p1 bra 	$L__BB0_2;
	cvta.to.global.u64 	%rd5, %rd3;
	cvta.to.global.u64 	%rd6, %rd4;
	cvta.to.global.u64 	%rd7, %rd1;
	cvta.to.global.u64 	%rd8, %rd2;
	mov.u32 	%r7, %ntid.x;
	mov.u32 	%r8, %ctaid.x;
	mov.u32 	%r9, %tid.x;
	mad.lo.s32 	%r10, %r7, %r8, %r9;
	mad.lo.s32 	%r11, %r3, %r10, %r2;
	mul.wide.u32 	%rd9, %r1, 4;
	add.s64 	%rd10, %rd5, %rd9;
	ld.global.f32 	%f1, [%rd10];
	add.s64 	%rd11, %rd6, %rd9;
	ld.global.f32 	%f2, [%rd11];
	mul.wide.s32 	%rd12, %r11, 4;
	add.s64 	%rd13, %rd7, %rd12;
	ld.global.f32 	%f3, [%rd13];
	ld.global.f32 	%f4, [%rd13+4];
	mul.f32 	%f5, %f1, %f3;
	mul.f32 	%f6, %f2, %f4;
	sub.f32 	%f7, %f5, %f6;
	add.s64 	%rd14, %rd8, %rd12;
	st.global.f32 	[%rd14], %f7;
	mul.f32 	%f8, %f1, %f4;
	fma.rn.f32 	%f9, %f2, %f3, %f8;
	st.global.f32 	[%rd14+4], %f9;
$L__BB0_2:
	ret;

}


// ===== COMPILED SASS (sm_100) =====

	.target	sm_100

	.elftype	@"ET_EXEC"


//--------------------- .note.nv.tkinfo           --------------------------
	.section	.note.nv.tkinfo,"",@"SHT_NOTE"
	.sectionflags	@"SHF_NOTE_NV_TKINFO"
	.tkinfo
        /*0018*/ 	.word	0x00000002
        /*0030*/ 	.string	""
        /*0030*/ 	.string	"ptxas"
        /*0030*/ 	.string	"Cuda compilation tools, release 13.0, V13.0.88"
        /*0030*/ 	.string	"Build cuda_13.0.r13.0/compiler.36424714_0"
        /*0030*/ 	.string	"-arch sm_100 -m 64 "



//--------------------- .note.nv.cuinfo           --------------------------
	.section	.note.nv.cuinfo,"",@"SHT_NOTE"
	.sectionflags	@"SHF_NOTE_NV_CUINFO"
        /*0018*/ 	.short	0x0002
        /*001a*/ 	.short	0x0064
        /*001c*/ 	.short	0x0082
	.zero		2


//--------------------- .nv.info                  --------------------------
	.section	.nv.info,"",@"SHT_CUDA_INFO"
	.align	4


	//----- nvinfo : EIATTR_REGCOUNT
	.align		4
        /*0000*/ 	.byte	0x04, 0x2f
        /*0002*/ 	.short	(.L_11 - .L_10)
	.align		4
.L_10:
        /*0004*/ 	.word	index@(_Z9rope_normPKfPfS1_S1_i)
        /*0008*/ 	.word	0x00000014


	//----- nvinfo : EIATTR_FRAME_SIZE
	.align		4
.L_11:
        /*000c*/ 	.byte	0x04, 0x11
        /*000e*/ 	.short	(.L_13 - .L_12)
	.align		4
.L_12:
        /*0010*/ 	.word	index@(_Z9rope_normPKfPfS1_S1_i)
        /*0014*/ 	.word	0x00000000


	//----- nvinfo : EIATTR_MIN_STACK_SIZE
	.align		4
.L_13:
        /*0018*/ 	.byte	0x04, 0x12
        /*001a*/ 	.short	(.L_15 - .L_14)
	.align		4
.L_14:
        /*001c*/ 	.word	index@(_Z9rope_normPKfPfS1_S1_i)
        /*0020*/ 	.word	0x00000000
.L_15:


//--------------------- .nv.compat                --------------------------
	.section	.nv.compat,"",@"SHT_CUDA_COMPAT_INFO"
	.align	4
        /*0000*/ 	.byte	0x02, 0x09, 0x00, 0x00, 0x02, 0x02, 0x01, 0x00, 0x02, 0x05, 0x05, 0x00, 0x03, 0x07, 0x01, 0x01
        /*0010*/ 	.byte	0x02, 0x03, 0x00, 0x00, 0x02, 0x06, 0x01, 0x00, 0x04, 0x0b, 0x08, 0x00, 0x09, 0x00, 0x00, 0x00
        /*0020*/ 	.byte	0x00, 0x00, 0x00, 0x00


//--------------------- .nv.info._Z9rope_normPKfPfS1_S1_i --------------------------
	.section	.nv.info._Z9rope_normPKfPfS1_S1_i,"",@"SHT_CUDA_INFO"
	.sectionflags	@""
	.align	4


	//----- nvinfo : EIATTR_CUDA_API_VERSION
	.align		4
        /*0000*/ 	.byte	0x04, 0x37
        /*0002*/ 	.short	(.L_17 - .L_16)
.L_16:
        /*0004*/ 	.word	0x00000082


	//----- nvinfo : EIATTR_KPARAM_INFO
	.align		4
.L_17:
        /*0008*/ 	.byte	0x04, 0x17
        /*000a*/ 	.short	(.L_19 - .L_18)
.L_18:
        /*000c*/ 	.word	0x00000000
        /*0010*/ 	.short	0x0004
        /*0012*/ 	.short	0x0020
        /*0014*/ 	.byte	0x00, 0xf0, 0x11, 0x00


	//----- nvinfo : EIATTR_KPARAM_INFO
	.align		4
.L_19:
        /*0018*/ 	.byte	0x04, 0x17
        /*001a*/ 	.short	(.L_21 - .L_20)
.L_20:
        /*001c*/ 	.word	0x00000000
        /*0020*/ 	.short	0x0003
        /*0022*/ 	.short	0x0018
        /*0024*/ 	.byte	0x00, 0xf5, 0x21, 0x00


	//----- nvinfo : EIATTR_KPARAM_INFO
	.align		4
.L_21:
        /*0028*/ 	.byte	0x04, 0x17
        /*002a*/ 	.short	(.L_23 - .L_22)
.L_22:
        /*002c*/ 	.word	0x00000000
        /*0030*/ 	.short	0x0002
        /*0032*/ 	.short	0x0010
        /*0034*/ 	.byte	0x00, 0xf5, 0x21, 0x00


	//----- nvinfo : EIATTR_KPARAM_INFO
	.align		4
.L_23:
        /*0038*/ 	.byte	0x04, 0x17
        /*003a*/ 	.short	(.L_25 - .L_24)
.L_24:
        /*003c*/ 	.word	0x00000000
        /*0040*/ 	.short	0x0001
        /*0042*/ 	.short	0x0008
        /*0044*/ 	.byte	0x00, 0xf5, 0x21, 0x00


	//----- nvinfo : EIATTR_KPARAM_INFO
	.align		4
.L_25:
        /*0048*/ 	.byte	0x04, 0x17
        /*004a*/ 	.short	(.L_27 - .L_26)
.L_26:
        /*004c*/ 	.word	0x00000000
        /*0050*/ 	.short	0x0000
        /*0052*/ 	.short	0x0000
        /*0054*/ 	.byte	0x00, 0xf5, 0x21, 0x00


	//----- nvinfo : EIATTR_SPARSE_MMA_MASK
	.align		4
.L_27:
        /*0058*/ 	.byte	0x03, 0x50
        /*005a*/ 	.short	0x0000


	//----- nvinfo : EIATTR_MAXREG_COUNT
	.align		4
        /*005c*/ 	.byte	0x03, 0x1b
        /*005e*/ 	.short	0x00ff


	//----- nvinfo : EIATTR_MERCURY_ISA_VERSION
	.align		4
        /*0060*/ 	.byte	0x03, 0x5f
        /*0062*/ 	.short	0x0101


	//----- nvinfo : EIATTR_VRC_CTA_INIT_COUNT
	.align		4
        /*0064*/ 	.byte	0x02, 0x4a
	.zero		1
	.zero		1


	//----- nvinfo : EIATTR_EXIT_INSTR_OFFSETS
	.align		4
        /*0068*/ 	.byte	0x04, 0x1c
        /*006a*/ 	.short	(.L_29 - .L_28)


	//   ....[0]....
.L_28:
        /*006c*/ 	.word	0x00000080


	//   ....[1]....
        /*0070*/ 	.word	0x00000210


	//----- nvinfo : EIATTR_CBANK_PARAM_SIZE
	.align		4
.L_29:
        /*0074*/ 	.byte	0x03, 0x19
        /*0076*/ 	.short	0x0024


	//----- nvinfo : EIATTR_PARAM_CBANK
	.align		4
        /*0078*/ 	.byte	0x04, 0x0a
        /*007a*/ 	.short	(.L_31 - .L_30)
	.align		4
.L_30:
        /*007c*/ 	.word	index@(.nv.constant0._Z9rope_normPKfPfS1_S1_i)
        /*0080*/ 	.short	0x0380
        /*0082*/ 	.short	0x0024


	//----- nvinfo : EIATTR_SW_WAR
	.align		4
.L_31:
        /*0084*/ 	.byte	0x04, 0x36
        /*0086*/ 	.short	(.L_33 - .L_32)
.L_32:
        /*0088*/ 	.word	0x00000008
.L_33:


//--------------------- .nv.callgraph             --------------------------
	.section	.nv.callgraph,"",@"SHT_CUDA_CALLGRAPH"
	.align	4
	.sectionentsize	8
	.align		4
        /*0000*/ 	.word	0x00000000
	.align		4
        /*0004*/ 	.word	0xffffffff
	.align		4
        /*0008*/ 	.word	0x00000000
	.align		4
        /*000c*/ 	.word	0xfffffffe
	.align		4
        /*0010*/ 	.word	0x00000000
	.align		4
        /*0014*/ 	.word	0xfffffffd
	.align		4
        /*0018*/ 	.word	0x00000000
	.align		4
        /*001c*/ 	.word	0xfffffffc


//--------------------- .nv.constant4             --------------------------
	.section	.nv.constant4,"a",@progbits
	.align	8
	.align		8
.nv.constant4:
        /*0000*/ 	.dword	_ZN34_INTERNAL_9fd9085c_4_k_cu_f27a55504cuda3std3__436_GLOBAL__N__9fd9085c_4_k_cu_f27a55506ignoreE
	.align		8
        /*0008*/ 	.dword	_ZN34_INTERNAL_9fd9085c_4_k_cu_f27a55504cuda3std3__45__cpo5beginE
	.align		8
        /*0010*/ 	.dword	_ZN34_INTERNAL_9fd9085c_4_k_cu_f27a55504cuda3std3__45__cpo3endE
	.align		8
        /*0018*/ 	.dword	_ZN34_INTERNAL_9fd9085c_4_k_cu_f27a55504cuda3std3__45__cpo6cbeginE
	.align		8
        /*0020*/ 	.dword	_ZN34_INTERNAL_9fd9085c_4_k_cu_f27a55504cuda3std3__45__cpo4cendE
	.align		8
        /*0028*/ 	.dword	_ZN34_INTERNAL_9fd9085c_4_k_cu_f27a55504cuda3std3__419piecewise_constructE
	.align		8
        /*0030*/ 	.dword	_ZN34_INTERNAL_9fd9085c_4_k_cu_f27a55504cuda3std3__48in_placeE
	.align		8
        /*0038*/ 	.dword	_ZN34_INTERNAL_9fd9085c_4_k_cu_f27a55504cuda3std6ranges3__45__cpo4swapE
	.align		8
        /*0040*/ 	.dword	_ZN34_INTERNAL_9fd9085c_4_k_cu_f27a55504cuda3std6ranges3__45__cpo9iter_moveE
	.align		8
        /*0048*/ 	.dword	_ZN34_INTERNAL_9fd9085c_4_k_cu_f27a55504cuda3std6ranges3__45__cpo7advanceE


//--------------------- .text._Z9rope_normPKfPfS1_S1_i --------------------------
	.section	.text._Z9rope_normPKfPfS1_S1_i,"ax",@progbits
	.align	128
.text._Z9rope_normPKfPfS1_S1_i:
        .type           _Z9rope_normPKfPfS1_S1_i,@function
        .size           _Z9rope_normPKfPfS1_S1_i,(.L_x_1 - _Z9rope_normPKfPfS1_S1_i)
        .other          _Z9rope_normPKfPfS1_S1_i,@"STO_CUDA_ENTRY STV_DEFAULT"
_Z9rope_normPKfPfS1_S1_i:
[----:B------:R-:W-:Y:S01]  /*0000*/  LDC R1, c[0x0][0x37c] ;  /* 0x0000df00ff017b82 */ /* 0x000fe20000000800 */
[----:B------:R-:W0:Y:S01]  /*0010*/  S2R R9, SR_CTAID.Y ;  /* 0x0000000000097919 */ /* 0x000e220000002600 */
[----:B------:R-:W0:Y:S01]  /*0020*/  LDCU UR4, c[0x0][0x364] ;  /* 0x00006c80ff0477ac */ /* 0x000e220008000800 */
[----:B------:R-:W0:Y:S01]  /*0030*/  S2R R0, SR_TID.Y ;  /* 0x0000000000007919 */ /* 0x000e220000002200 */
[----:B------:R-:W1:Y:S01]  /*0040*/  LDCU UR7, c[0x0][0x3a0] ;  /* 0x00007400ff0777ac */ /* 0x000e620008000800 */
[----:B0-----:R-:W-:-:S05]  /*0050*/  IMAD R9, R9, UR4, R0 ;  /* 0x0000000409097c24 */ /* 0x001fca000f8e0200 */
[----:B------:R-:W-:-:S04]  /*0060*/  SHF.L.U32 R0, R9, 0x1, RZ ;  /* 0x0000000109007819 */ /* 0x000fc800000006ff */
[----:B-1----:R-:W-:-:S13]  /*0070*/  ISETP.GE.AND P0, PT, R0, UR7, PT ;  /* 0x0000000700007c0c */ /* 0x002fda000bf06270 */
[----:B------:R-:W-:Y:S05]  /*0080*/  @P0 EXIT ;  /* 0x000000000000094d */ /* 0x000fea0003800000 */
[----:B------:R-:W0:Y:S01]  /*0090*/  S2R R11, SR_CTAID.X ;  /* 0x00000000000b7919 */ /* 0x000e220000002500 */
[----:B------:R-:W0:Y:S01]  /*00a0*/  LDCU UR6, c[0x0][0x360] ;  /* 0x00006c00ff0677ac */ /* 0x000e220008000800 */
[----:B------:R-:W1:Y:S01]  /*00b0*/  LDC.64 R4, c[0x0][0x398] ;  /* 0x0000e600ff047b82 */ /* 0x000e620000000a00 */
[----:B------:R-:W0:Y:S01]  /*00c0*/  S2R R8, SR_TID.X ;  /* 0x0000000000087919 */ /* 0x000e220000002100 */
[----:B------:R-:W2:Y:S06]  /*00d0*/  LDCU.64 UR4, c[0x0][0x358] ;  /* 0x00006b00ff0477ac */ /* 0x000eac0008000a00 */
[----:B------:R-:W3:Y:S08]  /*00e0*/  LDC.64 R6, c[0x0][0x380] ;  /* 0x0000e000ff067b82 */ /* 0x000ef00000000a00 */
[----:B------:R-:W4:Y:S01]  /*00f0*/  LDC.64 R2, c[0x0][0x390] ;  /* 0x0000e400ff027b82 */ /* 0x000f220000000a00 */
[----:B-1----:R-:W-:-:S06]  /*0100*/  IMAD.WIDE.U32 R4, R9, 0x4, R4 ;  /* 0x0000000409047825 */ /* 0x002fcc00078e0004 */
[----:B--2---:R-:W2:Y:S01]  /*0110*/  LDG.E R4, desc[UR4][R4.64] ;  /* 0x0000000404047981 */ /* 0x004ea2000c1e1900 */
[----:B0-----:R-:W-:-:S04]  /*0120*/  IMAD R11, R11, UR6, R8 ;  /* 0x000000060b0b7c24 */ /* 0x001fc8000f8e0208 */
[----:B------:R-:W-:Y:S02]  /*0130*/  IMAD R11, R11, UR7, R0 ;  /* 0x000000070b0b7c24 */ /* 0x000fe4000f8e0200 */
[----:B----4-:R-:W-:Y:S02]  /*0140*/  IMAD.WIDE.U32 R2, R9, 0x4, R2 ;  /* 0x0000000409027825 */ /* 0x010fe400078e0002 */
[----:B------:R-:W0:Y:S02]  /*0150*/  LDC.64 R8, c[0x0][0x388] ;  /* 0x0000e200ff087b82 */ /* 0x000e240000000a00 */
[C---:B---3--:R-:W-:Y:S02]  /*0160*/  IMAD.WIDE R6, R11.reuse, 0x4, R6 ;  /* 0x000000040b067825 */ /* 0x048fe400078e0206 */
[----:B------:R-:W3:Y:S04]  /*0170*/  LDG.E R2, desc[UR4][R2.64] ;  /* 0x0000000402027981 */ /* 0x000ee8000c1e1900 */
[----:B------:R-:W2:Y:S04]  /*0180*/  LDG.E R15, desc[UR4][R6.64+0x4] ;  /* 0x00000404060f7981 */ /* 0x000ea8000c1e1900 */
[----:B------:R-:W4:Y:S01]  /*0190*/  LDG.E R13, desc[UR4][R6.64] ;  /* 0x00000004060d7981 */ /* 0x000f22000c1e1900 */
[----:B0-----:R-:W-:-:S04]  /*01a0*/  IMAD.WIDE R8, R11, 0x4, R8 ;  /* 0x000000040b087825 */ /* 0x001fc800078e0208 */
[-C--:B--2---:R-:W-:Y:S01]  /*01b0*/  FMUL R17, R4, R15.reuse ;  /* 0x0000000f04117220 */ /* 0x084fe20000400000 */
[----:B---3--:R-:W-:-:S03]  /*01c0*/  FMUL R15, R2, R15 ;  /* 0x0000000f020f7220 */ /* 0x008fc60000400000 */
[-C--:B----4-:R-:W-:Y:S01]  /*01d0*/  FFMA R17, R2, R13.reuse, -R17 ;  /* 0x0000000d02117223 */ /* 0x090fe20000000811 */
[----:B------:R-:W-:-:S04]  /*01e0*/  FFMA R15, R4, R13, R15 ;  /* 0x0000000d040f7223 */ /* 0x000fc8000000000f */
[----:B------:R-:W-:Y:S04]  /*01f0*/  STG.E desc[UR4][R8.64], R17 ;  /* 0x0000001108007986 */ /* 0x000fe8000c101904 */
[----:B------:R-:W-:Y:S01]  /*0200*/  STG.E desc[UR4][R8.64+0x4], R15 ;  /* 0x0000040f08007986 */ /* 0x000fe2000c101904 */
[----:B------:R-:W-:Y:S05]  /*0210*/  EXIT ;  /* 0x000000000000794d */ /* 0x000fea0003800000 */
.L_x_0:
[----:B------:R-:W-:-:S00]  /*0220*/  BRA `(.L_x_0) ;  /* 0xfffffffc00fc7947 */ /* 0x000fc0000383ffff */
[----:B------:R-:W-:-:S00]  /*0230*/  NOP ;  /* 0x0000000000007918 */ /* 0x000fc00000000000 */
        /* <DEDUP_REMOVED lines=12> */
.L_x_1:


//--------------------- .nv.shared.reserved.0     --------------------------
	.section	.nv.shared.reserved.0,"aw",@nobits
	.weak		__nv_reservedSMEM_offset_0_alias
	.size		__nv_reservedSMEM_offset_0_alias, 0, 64
	.other		__nv_reservedSMEM_offset_0_alias,@"STO_CUDA_RESERVED_SHARED STV_DEFAULT"
__nv_reservedSMEM_offset_0_alias:
	.zero		0
	.zero		64


//--------------------- .nv.global                --------------------------
	.section	.nv.global,"aw",@nobits
.nv.global:
	.type		_ZN34_INTERNAL_9fd9085c_4_k_cu_f27a55504cuda3std6ranges3__45__cpo9iter_moveE,@object
	.size		_ZN34_INTERNAL_9fd9085c_4_k_cu_f27a55504cuda3std6ranges3__45__cpo9iter_moveE,(_ZN34_INTERNAL_9fd9085c_4_k_cu_f27a55504cuda3std3__436_GLOBAL__N__9fd9085c_4_k_cu_f27a55506ignoreE - _ZN34_INTERNAL_9fd9085c_4_k_cu_f27a55504cuda3std6ranges3__45__cpo9iter_moveE)
_ZN34_INTERNAL_9fd9085c_4_k_cu_f27a55504cuda3std6ranges3__45__cpo9iter_moveE:
	.zero		1
	.type		_ZN34_INTERNAL_9fd9085c_4_k_cu_f27a55504cuda3std3__436_GLOBAL__N__9fd9085c_4_k_cu_f27a55506ignoreE,@object
	.size		_ZN34_INTERNAL_9fd9085c_4_k_cu_f27a55504cuda3std3__436_GLOBAL__N__9fd9085c_4_k_cu_f27a55506ignoreE,(_ZN34_INTERNAL_9fd9085c_4_k_cu_f27a55504cuda3std3__45__cpo4cendE - _ZN34_INTERNAL_9fd9085c_4_k_cu_f27a55504cuda3std3__436_GLOBAL__N__9fd9085c_4_k_cu_f27a55506ignoreE)
_ZN34_INTERNAL_9fd9085c_4_k_cu_f27a55504cuda3std3__436_GLOBAL__N__9fd9085c_4_k_cu_f27a55506ignoreE:
	.zero		1
	.type		_ZN34_INTERNAL_9fd9085c_4_k_cu_f27a55504cuda3std3__45__cpo4cendE,@object
	.size		_ZN34_INTERNAL_9fd9085c_4_k_cu_f27a55504cuda3std3__45__cpo4cendE,(_ZN34_INTERNAL_9fd9085c_4_k_cu_f27a55504cuda3std3__45__cpo3endE - _ZN34_INTERNAL_9fd9085c_4_k_cu_f27a55504cuda3std3__45__cpo4cendE)
_ZN34_INTERNAL_9fd9085c_4_k_cu_f27a55504cuda3std3__45__cpo4cendE:
	.zero		1
	.type		_ZN34_INTERNAL_9fd9085c_4_k_cu_f27a55504cuda3std3__45__cpo3endE,@object
	.size		_ZN34_INTERNAL_9fd9085c_4_k_cu_f27a55504cuda3std3__45__cpo3endE,(_ZN34_INTERNAL_9fd9085c_4_k_cu_f27a55504cuda3std3__48in_placeE - _ZN34_INTERNAL_9fd9085c_4_k_cu_f27a55504cuda3std3__45__cpo3endE)
_ZN34_INTERNAL_9fd9085c_4_k_cu_f27a55504cuda3std3__45__cpo3endE:
	.zero		1
	.type		_ZN34_INTERNAL_9fd9085c_4_k_cu_f27a55504cuda3std3__48in_placeE,@object
	.size		_ZN34_INTERNAL_9fd9085c_4_k_cu_f27a55504cuda3std3__48in_placeE,(_ZN34_INTERNAL_9fd9085c_4_k_cu_f27a55504cuda3std6ranges3__45__cpo7advanceE - _ZN34_INTERNAL_9fd9085c_4_k_cu_f27a55504cuda3std3__48in_placeE)
_ZN34_INTERNAL_9fd9085c_4_k_cu_f27a55504cuda3std3__48in_placeE:
	.zero		1
	.type		_ZN34_INTERNAL_9fd9085c_4_k_cu_f27a55504cuda3std6ranges3__45__cpo7advanceE,@object
	.size		_ZN34_INTERNAL_9fd9085c_4_k_cu_f27a55504cuda3std6ranges3__45__cpo7advanceE,(_ZN34_INTERNAL_9fd9085c_4_k_cu_f27a55504cuda3std3__45__cpo5beginE - _ZN34_INTERNAL_9fd9085c_4_k_cu_f27a55504cuda3std6ranges3__45__cpo7advanceE)
_ZN34_INTERNAL_9fd9085c_4_k_cu_f27a55504cuda3std6ranges3__45__cpo7advanceE:
	.zero		1
	.type		_ZN34_INTERNAL_9fd9085c_4_k_cu_f27a55504cuda3std3__45__cpo5beginE,@object
	.size		_ZN34_INTERNAL_9fd9085c_4_k_cu_f27a55504cuda3std3__45__cpo5beginE,(_ZN34_INTERNAL_9fd9085c_4_k_cu_f27a55504cuda3std3__419piecewise_constructE - _ZN34_INTERNAL_9fd9085c_4_k_cu_f27a55504cuda3std3__45__cpo5beginE)
_ZN34_INTERNAL_9fd9085c_4_k_cu_f27a55504cuda3std3__45__cpo5beginE:
	.zero		1
	.type		_ZN34_INTERNAL_9fd9085c_4_k_cu_f27a55504cuda3std3__419piecewise_constructE,@object
	.size		_ZN34_INTERNAL_9fd9085c_4_k_cu_f27a55504cuda3std3__419piecewise_constructE,(_ZN34_INTERNAL_9fd9085c_4_k_cu_f27a55504cuda3std3__45__cpo6cbeginE - _ZN34_INTERNAL_9fd9085c_4_k_cu_f27a55504cuda3std3__419piecewise_constructE)
_ZN34_INTERNAL_9fd9085c_4_k_cu_f27a55504cuda3std3__419piecewise_constructE:
	.zero		1
	.type		_ZN34_INTERNAL_9fd9085c_4_k_cu_f27a55504cuda3std3__45__cpo6cbeginE,@object
	.size		_ZN34_INTERNAL_9fd9085c_4_k_cu_f27a55504cuda3std3__45__cpo6cbeginE,(_ZN34_INTERNAL_9fd9085c_4_k_cu_f27a55504cuda3std6ranges3__45__cpo4swapE - _ZN34_INTERNAL_9fd9085c_4_k_cu_f27a55504cuda3std3__45__cpo6cbeginE)
_ZN34_INTERNAL_9fd9085c_4_k_cu_f27a55504cuda3std3__45__cpo6cbeginE:
	.zero		1
	.type		_ZN34_INTERNAL_9fd9085c_4_k_cu_f27a55504cuda3std6ranges3__45__cpo4swapE,@object
	.size		_ZN34_INTERNAL_9fd9085c_4_k_cu_f27a55504cuda3std6ranges3__45__cpo4swapE,(.L_7 - _ZN34_INTERNAL_9fd9085c_4_k_cu_f27a55504cuda3std6ranges3__45__cpo4swapE)
_ZN34_INTERNAL_9fd9085c_4_k_cu_f27a55504cuda3std6ranges3__45__cpo4swapE:
	.zero		1
.L_7:


//--------------------- .nv.constant0._Z9rope_normPKfPfS1_S1_i --------------------------
	.section	.nv.constant0._Z9rope_normPKfPfS1_S1_i,"a",@progbits
	.sectionflags	@""
	.align	4
.nv.constant0._Z9rope_normPKfPfS1_S1_i:
	.zero		932


//--------------------- SYMBOLS --------------------------

	.type		.nv.reservedSmem.offset0,@object
	.size		.nv.reservedSmem.offset0,0x4
